//
// Generated by NVIDIA NVVM Compiler
//
// Compiler Build ID: CL-36424714
// Cuda compilation tools, release 13.0, V13.0.88
// Based on NVVM 20.0.0
//

.version 9.0
.target sm_100
.address_size 64

	// .globl	_Z15gpu_matrix_multPiS_S_iii
// _ZZ29gpu_matrix_mult_shared_memoryPiS_S_iE6tile_a has been demoted
// _ZZ29gpu_matrix_mult_shared_memoryPiS_S_iE6tile_b has been demoted

.visible .entry _Z15gpu_matrix_multPiS_S_iii(
	.param .u64 .ptr .align 1 _Z15gpu_matrix_multPiS_S_iii_param_0,
	.param .u64 .ptr .align 1 _Z15gpu_matrix_multPiS_S_iii_param_1,
	.param .u64 .ptr .align 1 _Z15gpu_matrix_multPiS_S_iii_param_2,
	.param .u32 _Z15gpu_matrix_multPiS_S_iii_param_3,
	.param .u32 _Z15gpu_matrix_multPiS_S_iii_param_4,
	.param .u32 _Z15gpu_matrix_multPiS_S_iii_param_5
)
{
	.reg .pred 	%p<13>;
	.reg .b32 	%r<110>;
	.reg .b64 	%rd<40>;

	ld.param.u64 	%rd5, [_Z15gpu_matrix_multPiS_S_iii_param_0];
	ld.param.u64 	%rd6, [_Z15gpu_matrix_multPiS_S_iii_param_1];
	ld.param.u64 	%rd4, [_Z15gpu_matrix_multPiS_S_iii_param_2];
	ld.param.u32 	%r34, [_Z15gpu_matrix_multPiS_S_iii_param_3];
	ld.param.u32 	%r32, [_Z15gpu_matrix_multPiS_S_iii_param_4];
	ld.param.u32 	%r33, [_Z15gpu_matrix_multPiS_S_iii_param_5];
	cvta.to.global.u64 	%rd1, %rd6;
	cvta.to.global.u64 	%rd2, %rd5;
	mov.u32 	%r35, %ctaid.y;
	mov.u32 	%r36, %ntid.y;
	mov.u32 	%r37, %tid.y;
	mad.lo.s32 	%r1, %r35, %r36, %r37;
	mov.u32 	%r38, %ctaid.x;
	mov.u32 	%r39, %ntid.x;
	mov.u32 	%r40, %tid.x;
	mad.lo.s32 	%r2, %r38, %r39, %r40;
	setp.ge.s32 	%p1, %r1, %r33;
	setp.ge.s32 	%p2, %r2, %r34;
	or.pred  	%p3, %p2, %p1;
	@%p3 bra 	$L__BB0_14;
	setp.lt.s32 	%p4, %r32, 1;
	mov.b32 	%r109, 0;
	@%p4 bra 	$L__BB0_13;
	mul.lo.s32 	%r3, %r32, %r2;
	and.b32  	%r4, %r32, 7;
	setp.lt.u32 	%p5, %r32, 8;
	mov.b32 	%r104, 0;
	mov.u32 	%r109, %r104;
	@%p5 bra 	$L__BB0_5;
	and.b32  	%r104, %r32, 2147483640;
	neg.s32 	%r98, %r104;
	shl.b32 	%r7, %r33, 3;
	add.s64 	%rd3, %rd2, 16;
	mov.b32 	%r109, 0;
	mul.wide.s32 	%rd11, %r33, 4;
	mov.u32 	%r96, %r3;
	mov.u32 	%r97, %r1;
$L__BB0_4:
	.pragma "nounroll";
	mul.wide.s32 	%rd7, %r96, 4;
	add.s64 	%rd8, %rd3, %rd7;
	ld.global.u32 	%r45, [%rd8+-16];
	mul.wide.s32 	%rd9, %r97, 4;
	add.s64 	%rd10, %rd1, %rd9;
	ld.global.u32 	%r46, [%rd10];
	mad.lo.s32 	%r47, %r46, %r45, %r109;
	ld.global.u32 	%r48, [%rd8+-12];
	add.s64 	%rd12, %rd10, %rd11;
	ld.global.u32 	%r49, [%rd12];
	mad.lo.s32 	%r50, %r49, %r48, %r47;
	ld.global.u32 	%r51, [%rd8+-8];
	add.s64 	%rd13, %rd12, %rd11;
	ld.global.u32 	%r52, [%rd13];
	mad.lo.s32 	%r53, %r52, %r51, %r50;
	ld.global.u32 	%r54, [%rd8+-4];
	add.s64 	%rd14, %rd13, %rd11;
	ld.global.u32 	%r55, [%rd14];
	mad.lo.s32 	%r56, %r55, %r54, %r53;
	ld.global.u32 	%r57, [%rd8];
	add.s64 	%rd15, %rd14, %rd11;
	ld.global.u32 	%r58, [%rd15];
	mad.lo.s32 	%r59, %r58, %r57, %r56;
	ld.global.u32 	%r60, [%rd8+4];
	add.s64 	%rd16, %rd15, %rd11;
	ld.global.u32 	%r61, [%rd16];
	mad.lo.s32 	%r62, %r61, %r60, %r59;
	ld.global.u32 	%r63, [%rd8+8];
	add.s64 	%rd17, %rd16, %rd11;
	ld.global.u32 	%r64, [%rd17];
	mad.lo.s32 	%r65, %r64, %r63, %r62;
	ld.global.u32 	%r66, [%rd8+12];
	add.s64 	%rd18, %rd17, %rd11;
	ld.global.u32 	%r67, [%rd18];
	mad.lo.s32 	%r109, %r67, %r66, %r65;
	add.s32 	%r98, %r98, 8;
	add.s32 	%r97, %r97, %r7;
	add.s32 	%r96, %r96, 8;
	setp.ne.s32 	%p6, %r98, 0;
	@%p6 bra 	$L__BB0_4;
$L__BB0_5:
	setp.eq.s32 	%p7, %r4, 0;
	@%p7 bra 	$L__BB0_13;
	and.b32  	%r19, %r32, 3;
	setp.lt.u32 	%p8, %r4, 4;
	@%p8 bra 	$L__BB0_8;
	add.s32 	%r69, %r104, %r3;
	mul.wide.s32 	%rd19, %r69, 4;
	add.s64 	%rd20, %rd2, %rd19;
	ld.global.u32 	%r70, [%rd20];
	mad.lo.s32 	%r71, %r104, %r33, %r1;
	mul.wide.s32 	%rd21, %r71, 4;
	add.s64 	%rd22, %rd1, %rd21;
	ld.global.u32 	%r72, [%rd22];
	mad.lo.s32 	%r73, %r72, %r70, %r109;
	ld.global.u32 	%r74, [%rd20+4];
	mul.wide.s32 	%rd23, %r33, 4;
	add.s64 	%rd24, %rd22, %rd23;
	ld.global.u32 	%r75, [%rd24];
	mad.lo.s32 	%r76, %r75, %r74, %r73;
	ld.global.u32 	%r77, [%rd20+8];
	add.s64 	%rd25, %rd24, %rd23;
	ld.global.u32 	%r78, [%rd25];
	mad.lo.s32 	%r79, %r78, %r77, %r76;
	ld.global.u32 	%r80, [%rd20+12];
	add.s64 	%rd26, %rd25, %rd23;
	ld.global.u32 	%r81, [%rd26];
	mad.lo.s32 	%r109, %r81, %r80, %r79;
	add.s32 	%r104, %r104, 4;
$L__BB0_8:
	setp.eq.s32 	%p9, %r19, 0;
	@%p9 bra 	$L__BB0_13;
	setp.eq.s32 	%p10, %r19, 1;
	@%p10 bra 	$L__BB0_11;
	add.s32 	%r83, %r104, %r3;
	mul.wide.s32 	%rd27, %r83, 4;
	add.s64 	%rd28, %rd2, %rd27;
	ld.global.u32 	%r84, [%rd28];
	mad.lo.s32 	%r85, %r104, %r33, %r1;
	mul.wide.s32 	%rd29, %r85, 4;
	add.s64 	%rd30, %rd1, %rd29;
	ld.global.u32 	%r86, [%rd30];
	mad.lo.s32 	%r87, %r86, %r84, %r109;
	ld.global.u32 	%r88, [%rd28+4];
	mul.wide.s32 	%rd31, %r33, 4;
	add.s64 	%rd32, %rd30, %rd31;
	ld.global.u32 	%r89, [%rd32];
	mad.lo.s32 	%r109, %r89, %r88, %r87;
	add.s32 	%r104, %r104, 2;
$L__BB0_11:
	and.b32  	%r90, %r32, 1;
	setp.eq.b32 	%p11, %r90, 1;
	not.pred 	%p12, %p11;
	@%p12 bra 	$L__BB0_13;
	add.s32 	%r91, %r104, %r3;
	mul.wide.s32 	%rd33, %r91, 4;
	add.s64 	%rd34, %rd2, %rd33;
	ld.global.u32 	%r92, [%rd34];
	mad.lo.s32 	%r93, %r104, %r33, %r1;
	mul.wide.s32 	%rd35, %r93, 4;
	add.s64 	%rd36, %rd1, %rd35;
	ld.global.u32 	%r94, [%rd36];
	mad.lo.s32 	%r109, %r94, %r92, %r109;
$L__BB0_13:
	mad.lo.s32 	%r95, %r33, %r2, %r1;
	cvta.to.global.u64 	%rd37, %rd4;
	mul.wide.s32 	%rd38, %r95, 4;
	add.s64 	%rd39, %rd37, %rd38;
	st.global.u32 	[%rd39], %r109;
$L__BB0_14:
	ret;

}
	// .globl	_Z29gpu_matrix_mult_shared_memoryPiS_S_i
.visible .entry _Z29gpu_matrix_mult_shared_memoryPiS_S_i(
	.param .u64 .ptr .align 1 _Z29gpu_matrix_mult_shared_memoryPiS_S_i_param_0,
	.param .u64 .ptr .align 1 _Z29gpu_matrix_mult_shared_memoryPiS_S_i_param_1,
	.param .u64 .ptr .align 1 _Z29gpu_matrix_mult_shared_memoryPiS_S_i_param_2,
	.param .u32 _Z29gpu_matrix_mult_shared_memoryPiS_S_i_param_3
)
{
	.reg .pred 	%p<5>;
	.reg .b32 	%r<144>;
	.reg .b64 	%rd<13>;
	// demoted variable
	.shared .align 4 .b8 _ZZ29gpu_matrix_mult_shared_memoryPiS_S_iE6tile_a[4096];
	// demoted variable
	.shared .align 4 .b8 _ZZ29gpu_matrix_mult_shared_memoryPiS_S_iE6tile_b[4096];
	ld.param.u64 	%rd5, [_Z29gpu_matrix_mult_shared_memoryPiS_S_i_param_0];
	ld.param.u64 	%rd6, [_Z29gpu_matrix_mult_shared_memoryPiS_S_i_param_1];
	ld.param.u64 	%rd4, [_Z29gpu_matrix_mult_shared_memoryPiS_S_i_param_2];
	ld.param.u32 	%r25, [_Z29gpu_matrix_mult_shared_memoryPiS_S_i_param_3];
	cvta.to.global.u64 	%rd1, %rd6;
	cvta.to.global.u64 	%rd2, %rd5;
	mov.u32 	%r27, %ctaid.y;
	shl.b32 	%r28, %r27, 5;
	mov.u32 	%r29, %tid.y;
	add.s32 	%r1, %r28, %r29;
	mov.u32 	%r30, %ctaid.x;
	shl.b32 	%r31, %r30, 5;
	mov.u32 	%r32, %tid.x;
	add.s32 	%r2, %r31, %r32;
	mov.u32 	%r33, %nctaid.x;
	mul.lo.s32 	%r3, %r25, %r1;
	mul.lo.s32 	%r4, %r25, %r25;
	shl.b32 	%r34, %r29, 7;
	mov.u32 	%r35, _ZZ29gpu_matrix_mult_shared_memoryPiS_S_iE6tile_a;
	add.s32 	%r5, %r35, %r34;
	shl.b32 	%r36, %r32, 2;
	add.s32 	%r6, %r5, %r36;
	mov.u32 	%r37, _ZZ29gpu_matrix_mult_shared_memoryPiS_S_iE6tile_b;
	add.s32 	%r8, %r37, %r36;
	add.s32 	%r7, %r8, %r34;
	neg.s32 	%r140, %r33;
	add.s32 	%r139, %r32, %r3;
	mad.lo.s32 	%r38, %r29, %r25, %r32;
	add.s32 	%r138, %r38, %r31;
	shl.b32 	%r12, %r25, 5;
	mov.b32 	%r141, 0;
$L__BB1_1:
	mul.wide.s32 	%rd7, %r139, 4;
	add.s64 	%rd3, %rd2, %rd7;
	setp.ge.s32 	%p1, %r139, %r4;
	mov.b32 	%r142, 0;
	@%p1 bra 	$L__BB1_3;
	ld.global.u32 	%r142, [%rd3];
$L__BB1_3:
	st.shared.u32 	[%r6], %r142;
	setp.ge.s32 	%p2, %r138, %r4;
	mov.b32 	%r143, 0;
	@%p2 bra 	$L__BB1_5;
	mul.wide.s32 	%rd8, %r138, 4;
	add.s64 	%rd9, %rd1, %rd8;
	ld.global.u32 	%r143, [%rd9];
$L__BB1_5:
	st.shared.u32 	[%r7], %r143;
	bar.sync 	0;
	ld.shared.u32 	%r41, [%r5];
	ld.shared.u32 	%r42, [%r8];
	mad.lo.s32 	%r43, %r42, %r41, %r141;
	ld.shared.u32 	%r44, [%r5+4];
	ld.shared.u32 	%r45, [%r8+128];
	mad.lo.s32 	%r46, %r45, %r44, %r43;
	ld.shared.u32 	%r47, [%r5+8];
	ld.shared.u32 	%r48, [%r8+256];
	mad.lo.s32 	%r49, %r48, %r47, %r46;
	ld.shared.u32 	%r50, [%r5+12];
	ld.shared.u32 	%r51, [%r8+384];
	mad.lo.s32 	%r52, %r51, %r50, %r49;
	ld.shared.u32 	%r53, [%r5+16];
	ld.shared.u32 	%r54, [%r8+512];
	mad.lo.s32 	%r55, %r54, %r53, %r52;
	ld.shared.u32 	%r56, [%r5+20];
	ld.shared.u32 	%r57, [%r8+640];
	mad.lo.s32 	%r58, %r57, %r56, %r55;
	ld.shared.u32 	%r59, [%r5+24];
	ld.shared.u32 	%r60, [%r8+768];
	mad.lo.s32 	%r61, %r60, %r59, %r58;
	ld.shared.u32 	%r62, [%r5+28];
	ld.shared.u32 	%r63, [%r8+896];
	mad.lo.s32 	%r64, %r63, %r62, %r61;
	ld.shared.u32 	%r65, [%r5+32];
	ld.shared.u32 	%r66, [%r8+1024];
	mad.lo.s32 	%r67, %r66, %r65, %r64;
	ld.shared.u32 	%r68, [%r5+36];
	ld.shared.u32 	%r69, [%r8+1152];
	mad.lo.s32 	%r70, %r69, %r68, %r67;
	ld.shared.u32 	%r71, [%r5+40];
	ld.shared.u32 	%r72, [%r8+1280];
	mad.lo.s32 	%r73, %r72, %r71, %r70;
	ld.shared.u32 	%r74, [%r5+44];
	ld.shared.u32 	%r75, [%r8+1408];
	mad.lo.s32 	%r76, %r75, %r74, %r73;
	ld.shared.u32 	%r77, [%r5+48];
	ld.shared.u32 	%r78, [%r8+1536];
	mad.lo.s32 	%r79, %r78, %r77, %r76;
	ld.shared.u32 	%r80, [%r5+52];
	ld.shared.u32 	%r81, [%r8+1664];
	mad.lo.s32 	%r82, %r81, %r80, %r79;
	ld.shared.u32 	%r83, [%r5+56];
	ld.shared.u32 	%r84, [%r8+1792];
	mad.lo.s32 	%r85, %r84, %r83, %r82;
	ld.shared.u32 	%r86, [%r5+60];
	ld.shared.u32 	%r87, [%r8+1920];
	mad.lo.s32 	%r88, %r87, %r86, %r85;
	ld.shared.u32 	%r89, [%r5+64];
	ld.shared.u32 	%r90, [%r8+2048];
	mad.lo.s32 	%r91, %r90, %r89, %r88;
	ld.shared.u32 	%r92, [%r5+68];
	ld.shared.u32 	%r93, [%r8+2176];
	mad.lo.s32 	%r94, %r93, %r92, %r91;
	ld.shared.u32 	%r95, [%r5+72];
	ld.shared.u32 	%r96, [%r8+2304];
	mad.lo.s32 	%r97, %r96, %r95, %r94;
	ld.shared.u32 	%r98, [%r5+76];
	ld.shared.u32 	%r99, [%r8+2432];
	mad.lo.s32 	%r100, %r99, %r98, %r97;
	ld.shared.u32 	%r101, [%r5+80];
	ld.shared.u32 	%r102, [%r8+2560];
	mad.lo.s32 	%r103, %r102, %r101, %r100;
	ld.shared.u32 	%r104, [%r5+84];
	ld.shared.u32 	%r105, [%r8+2688];
	mad.lo.s32 	%r106, %r105, %r104, %r103;
	ld.shared.u32 	%r107, [%r5+88];
	ld.shared.u32 	%r108, [%r8+2816];
	mad.lo.s32 	%r109, %r108, %r107, %r106;
	ld.shared.u32 	%r110, [%r5+92];
	ld.shared.u32 	%r111, [%r8+2944];
	mad.lo.s32 	%r112, %r111, %r110, %r109;
	ld.shared.u32 	%r113, [%r5+96];
	ld.shared.u32 	%r114, [%r8+3072];
	mad.lo.s32 	%r115, %r114, %r113, %r112;
	ld.shared.u32 	%r116, [%r5+100];
	ld.shared.u32 	%r117, [%r8+3200];
	mad.lo.s32 	%r118, %r117, %r116, %r115;
	ld.shared.u32 	%r119, [%r5+104];
	ld.shared.u32 	%r120, [%r8+3328];
	mad.lo.s32 	%r121, %r120, %r119, %r118;
	ld.shared.u32 	%r122, [%r5+108];
	ld.shared.u32 	%r123, [%r8+3456];
	mad.lo.s32 	%r124, %r123, %r122, %r121;
	ld.shared.u32 	%r125, [%r5+112];
	ld.shared.u32 	%r126, [%r8+3584];
	mad.lo.s32 	%r127, %r126, %r125, %r124;
	ld.shared.u32 	%r128, [%r5+116];
	ld.shared.u32 	%r129, [%r8+3712];
	mad.lo.s32 	%r130, %r129, %r128, %r127;
	ld.shared.u32 	%r131, [%r5+120];
	ld.shared.u32 	%r132, [%r8+3840];
	mad.lo.s32 	%r133, %r132, %r131, %r130;
	ld.shared.u32 	%r134, [%r5+124];
	ld.shared.u32 	%r135, [%r8+3968];
	mad.lo.s32 	%r141, %r135, %r134, %r133;
	bar.sync 	0;
	add.s32 	%r140, %r140, 1;
	setp.ne.s32 	%p3, %r140, 0;
	add.s32 	%r139, %r139, 32;
	add.s32 	%r138, %r138, %r12;
	@%p3 bra 	$L__BB1_1;
	max.s32 	%r136, %r1, %r2;
	setp.ge.s32 	%p4, %r136, %r25;
	@%p4 bra 	$L__BB1_8;
	add.s32 	%r137, %r3, %r2;
	cvta.to.global.u64 	%rd10, %rd4;
	mul.wide.s32 	%rd11, %r137, 4;
	add.s64 	%rd12, %rd10, %rd11;
	st.global.u32 	[%rd12], %r141;
$L__BB1_8:
	ret;

}


// ===== COMPILED SASS (sm_100) =====

	.target	sm_100

	.elftype	@"ET_EXEC"


//--------------------- .note.nv.tkinfo           --------------------------
	.section	.note.nv.tkinfo,"",@"SHT_NOTE"
	.sectionflags	@"SHF_NOTE_NV_TKINFO"
	.tkinfo
        /*0018*/ 	.word	0x00000002
        /*0030*/ 	.string	""
        /*0030*/ 	.string	"ptxas"
        /*0030*/ 	.string	"Cuda compilation tools, release 13.0, V13.0.88"
        /*0030*/ 	.string	"Build cuda_13.0.r13.0/compiler.36424714_0"
        /*0030*/ 	.string	"-arch sm_100 -m 64 "



//--------------------- .note.nv.cuinfo           --------------------------
	.section	.note.nv.cuinfo,"",@"SHT_NOTE"
	.sectionflags	@"SHF_NOTE_NV_CUINFO"
        /*0018*/ 	.short	0x0002
        /*001a*/ 	.short	0x0064
        /*001c*/ 	.short	0x0082
	.zero		2


//--------------------- .nv.info                  --------------------------
	.section	.nv.info,"",@"SHT_CUDA_INFO"
	.align	4


	//----- nvinfo : EIATTR_REGCOUNT
	.align		4
        /*0000*/ 	.byte	0x04, 0x2f
        /*0002*/ 	.short	(.L_1 - .L_0)
	.align		4
.L_0:
        /*0004*/ 	.word	index@(_Z15gpu_matrix_multPiS_S_iii)
        /*0008*/ 	.word	0x00000020


	//----- nvinfo : EIATTR_FRAME_SIZE
	.align		4
.L_1:
        /*000c*/ 	.byte	0x04, 0x11
        /*000e*/ 	.short	(.L_3 - .L_2)
	.align		4
.L_2:
        /*0010*/ 	.word	index@(_Z15gpu_matrix_multPiS_S_iii)
        /*0014*/ 	.word	0x00000000


	//----- nvinfo : EIATTR_REGCOUNT
	.align		4
.L_3:
        /*0018*/ 	.byte	0x04, 0x2f
        /*001a*/ 	.short	(.L_5 - .L_4)
	.align		4
.L_4:
        /*001c*/ 	.word	index@(_Z29gpu_matrix_mult_shared_memoryPiS_S_i)
        /*0020*/ 	.word	0x00000020


	//----- nvinfo : EIATTR_FRAME_SIZE
	.align		4
.L_5:
        /*0024*/ 	.byte	0x04, 0x11
        /*0026*/ 	.short	(.L_7 - .L_6)
	.align		4
.L_6:
        /*0028*/ 	.word	index@(_Z29gpu_matrix_mult_shared_memoryPiS_S_i)
        /*002c*/ 	.word	0x00000000


	//----- nvinfo : EIATTR_MIN_STACK_SIZE
	.align		4
.L_7:
        /*0030*/ 	.byte	0x04, 0x12
        /*0032*/ 	.short	(.L_9 - .L_8)
	.align		4
.L_8:
        /*0034*/ 	.word	index@(_Z29gpu_matrix_mult_shared_memoryPiS_S_i)
        /*0038*/ 	.word	0x00000000


	//----- nvinfo : EIATTR_MIN_STACK_SIZE
	.align		4
.L_9:
        /*003c*/ 	.byte	0x04, 0x12
        /*003e*/ 	.short	(.L_11 - .L_10)
	.align		4
.L_10:
        /*0040*/ 	.word	index@(_Z15gpu_matrix_multPiS_S_iii)
        /*0044*/ 	.word	0x00000000
.L_11:


//--------------------- .nv.compat                --------------------------
	.section	.nv.compat,"",@"SHT_CUDA_COMPAT_INFO"
	.align	4
        /*0000*/ 	.byte	0x02, 0x09, 0x00, 0x00, 0x02, 0x02, 0x01, 0x00, 0x02, 0x05, 0x05, 0x00, 0x03, 0x07, 0x01, 0x01
        /*0010*/ 	.byte	0x02, 0x03, 0x00, 0x00, 0x02, 0x06, 0x01, 0x00, 0x04, 0x0b, 0x08, 0x00, 0x09, 0x00, 0x00, 0x00
        /*0020*/ 	.byte	0x00, 0x00, 0x00, 0x00


//--------------------- .nv.info._Z29gpu_matrix_mult_shared_memoryPiS_S_i --------------------------
	.section	.nv.info._Z29gpu_matrix_mult_shared_memoryPiS_S_i,"",@"SHT_CUDA_INFO"
	.sectionflags	@""
	.align	4


	//----- nvinfo : EIATTR_CUDA_API_VERSION
	.align		4
        /*0000*/ 	.byte	0x04, 0x37
        /*0002*/ 	.short	(.L_13 - .L_12)
.L_12:
        /*0004*/ 	.word	0x00000082


	//----- nvinfo : EIATTR_KPARAM_INFO
	.align		4
.L_13:
        /*0008*/ 	.byte	0x04, 0x17
        /*000a*/ 	.short	(.L_15 - .L_14)
.L_14:
        /*000c*/ 	.word	0x00000000
        /*0010*/ 	.short	0x0003
        /*0012*/ 	.short	0x0018
        /*0014*/ 	.byte	0x00, 0xf0, 0x11, 0x00


	//----- nvinfo : EIATTR_KPARAM_INFO
	.align		4
.L_15:
        /*0018*/ 	.byte	0x04, 0x17
        /*001a*/ 	.short	(.L_17 - .L_16)
.L_16:
        /*001c*/ 	.word	0x00000000
        /*0020*/ 	.short	0x0002
        /*0022*/ 	.short	0x0010
        /*0024*/ 	.byte	0x00, 0xf5, 0x21, 0x00


	//----- nvinfo : EIATTR_KPARAM_INFO
	.align		4
.L_17:
        /*0028*/ 	.byte	0x04, 0x17
        /*002a*/ 	.short	(.L_19 - .L_18)
.L_18:
        /*002c*/ 	.word	0x00000000
        /*0030*/ 	.short	0x0001
        /*0032*/ 	.short	0x0008
        /*0034*/ 	.byte	0x00, 0xf5, 0x21, 0x00


	//----- nvinfo : EIATTR_KPARAM_INFO
	.align		4
.L_19:
        /*0038*/ 	.byte	0x04, 0x17
        /*003a*/ 	.short	(.L_21 - .L_20)
.L_20:
        /*003c*/ 	.word	0x00000000
        /*0040*/ 	.short	0x0000
        /*0042*/ 	.short	0x0000
        /*0044*/ 	.byte	0x00, 0xf5, 0x21, 0x00


	//----- nvinfo : EIATTR_SPARSE_MMA_MASK
	.align		4
.L_21:
        /*0048*/ 	.byte	0x03, 0x50
        /*004a*/ 	.short	0x0000


	//----- nvinfo : EIATTR_MAXREG_COUNT
	.align		4
        /*004c*/ 	.byte	0x03, 0x1b
        /*004e*/ 	.short	0x00ff


	//----- nvinfo : EIATTR_NUM_BARRIERS
	.align		4
        /*0050*/ 	.byte	0x02, 0x4c
        /*0052*/ 	.byte	0x01
	.zero		1


	//----- nvinfo : EIATTR_MERCURY_ISA_VERSION
	.align		4
        /*0054*/ 	.byte	0x03, 0x5f
        /*0056*/ 	.short	0x0101


	//----- nvinfo : EIATTR_VRC_CTA_INIT_COUNT
	.align		4
        /*0058*/ 	.byte	0x02, 0x4a
	.zero		1
	.zero		1


	//----- nvinfo : EIATTR_EXIT_INSTR_OFFSETS
	.align		4
        /*005c*/ 	.byte	0x04, 0x1c
        /*005e*/ 	.short	(.L_23 - .L_22)


	//   ....[0]....
.L_22:
        /*0060*/ 	.word	0x00000770


	//   ....[1]....
        /*0064*/ 	.word	0x000007c0


	//----- nvinfo : EIATTR_CBANK_PARAM_SIZE
	.align		4
.L_23:
        /*0068*/ 	.byte	0x03, 0x19
        /*006a*/ 	.short	0x001c


	//----- nvinfo : EIATTR_PARAM_CBANK
	.align		4
        /*006c*/ 	.byte	0x04, 0x0a
        /*006e*/ 	.short	(.L_25 - .L_24)
	.align		4
.L_24:
        /*0070*/ 	.word	index@(.nv.constant0._Z29gpu_matrix_mult_shared_memoryPiS_S_i)
        /*0074*/ 	.short	0x0380
        /*0076*/ 	.short	0x001c


	//----- nvinfo : EIATTR_SW_WAR
	.align		4
.L_25:
        /*0078*/ 	.byte	0x04, 0x36
        /*007a*/ 	.short	(.L_27 - .L_26)
.L_26:
        /*007c*/ 	.word	0x00000008
.L_27:


//--------------------- .nv.info._Z15gpu_matrix_multPiS_S_iii --------------------------
	.section	.nv.info._Z15gpu_matrix_multPiS_S_iii,"",@"SHT_CUDA_INFO"
	.sectionflags	@""
	.align	4


	//----- nvinfo : EIATTR_CUDA_API_VERSION
	.align		4
        /*0000*/ 	.byte	0x04, 0x37
        /*0002*/ 	.short	(.L_29 - .L_28)
.L_28:
        /*0004*/ 	.word	0x00000082


	//----- nvinfo : EIATTR_KPARAM_INFO
	.align		4
.L_29:
        /*0008*/ 	.byte	0x04, 0x17
        /*000a*/ 	.short	(.L_31 - .L_30)
.L_30:
        /*000c*/ 	.word	0x00000000
        /*0010*/ 	.short	0x0005
        /*0012*/ 	.short	0x0020
        /*0014*/ 	.byte	0x00, 0xf0, 0x11, 0x00


	//----- nvinfo : EIATTR_KPARAM_INFO
	.align		4
.L_31:
        /*0018*/ 	.byte	0x04, 0x17
        /*001a*/ 	.short	(.L_33 - .L_32)
.L_32:
        /*001c*/ 	.word	0x00000000
        /*0020*/ 	.short	0x0004
        /*0022*/ 	.short	0x001c
        /*0024*/ 	.byte	0x00, 0xf0, 0x11, 0x00


	//----- nvinfo : EIATTR_KPARAM_INFO
	.align		4
.L_33:
        /*0028*/ 	.byte	0x04, 0x17
        /*002a*/ 	.short	(.L_35 - .L_34)
.L_34:
        /*002c*/ 	.word	0x00000000
        /*0030*/ 	.short	0x0003
        /*0032*/ 	.short	0x0018
        /*0034*/ 	.byte	0x00, 0xf0, 0x11, 0x00


	//----- nvinfo : EIATTR_KPARAM_INFO
	.align		4
.L_35:
        /*0038*/ 	.byte	0x04, 0x17
        /*003a*/ 	.short	(.L_37 - .L_36)
.L_36:
        /*003c*/ 	.word	0x00000000
        /*0040*/ 	.short	0x0002
        /*0042*/ 	.short	0x0010
        /*0044*/ 	.byte	0x00, 0xf5, 0x21, 0x00


	//----- nvinfo : EIATTR_KPARAM_INFO
	.align		4
.L_37:
        /*0048*/ 	.byte	0x04, 0x17
        /*004a*/ 	.short	(.L_39 - .L_38)
.L_38:
        /*004c*/ 	.word	0x00000000
        /*0050*/ 	.short	0x0001
        /*0052*/ 	.short	0x0008
        /*0054*/ 	.byte	0x00, 0xf5, 0x21, 0x00


	//----- nvinfo : EIATTR_KPARAM_INFO
	.align		4
.L_39:
        /*0058*/ 	.byte	0x04, 0x17
        /*005a*/ 	.short	(.L_41 - .L_40)
.L_40:
        /*005c*/ 	.word	0x00000000
        /*0060*/ 	.short	0x0000
        /*0062*/ 	.short	0x0000
        /*0064*/ 	.byte	0x00, 0xf5, 0x21, 0x00


	//----- nvinfo : EIATTR_SPARSE_MMA_MASK
	.align		4
.L_41:
        /*0068*/ 	.byte	0x03, 0x50
        /*006a*/ 	.short	0x0000


	//----- nvinfo : EIATTR_MAXREG_COUNT
	.align		4
        /*006c*/ 	.byte	0x03, 0x1b
        /*006e*/ 	.short	0x00ff


	//----- nvinfo : EIATTR_MERCURY_ISA_VERSION
	.align		4
        /*0070*/ 	.byte	0x03, 0x5f
        /*0072*/ 	.short	0x0101


	//----- nvinfo : EIATTR_VRC_CTA_INIT_COUNT
	.align		4
        /*0074*/ 	.byte	0x02, 0x4a
	.zero		1
	.zero		1


	//----- nvinfo : EIATTR_EXIT_INSTR_OFFSETS
	.align		4
        /*0078*/ 	.byte	0x04, 0x1c
        /*007a*/ 	.short	(.L_43 - .L_42)


	//   ....[0]....
.L_42:
        /*007c*/ 	.word	0x000000d0


	//   ....[1]....
        /*0080*/ 	.word	0x00000850


	//----- nvinfo : EIATTR_CBANK_PARAM_SIZE
	.align		4
.L_43:
        /*0084*/ 	.byte	0x03, 0x19
        /*0086*/ 	.short	0x0024


	//----- nvinfo : EIATTR_PARAM_CBANK
	.align		4
        /*0088*/ 	.byte	0x04, 0x0a
        /*008a*/ 	.short	(.L_45 - .L_44)
	.align		4
.L_44:
        /*008c*/ 	.word	index@(.nv.constant0._Z15gpu_matrix_multPiS_S_iii)
        /*0090*/ 	.short	0x0380
        /*0092*/ 	.short	0x0024


	//----- nvinfo : EIATTR_SW_WAR
	.align		4
.L_45:
        /*0094*/ 	.byte	0x04, 0x36
        /*0096*/ 	.short	(.L_47 - .L_46)
.L_46:
        /*0098*/ 	.word	0x00000008
.L_47:


//--------------------- .nv.callgraph             --------------------------
	.section	.nv.callgraph,"",@"SHT_CUDA_CALLGRAPH"
	.align	4
	.sectionentsize	8
	.align		4
        /*0000*/ 	.word	0x00000000
	.align		4
        /*0004*/ 	.word	0xffffffff
	.align		4
        /*0008*/ 	.word	0x00000000
	.align		4
        /*000c*/ 	.word	0xfffffffe
	.align		4
        /*0010*/ 	.word	0x00000000
	.align		4
        /*0014*/ 	.word	0xfffffffd
	.align		4
        /*0018*/ 	.word	0x00000000
	.align		4
        /*001c*/ 	.word	0xfffffffc


//--------------------- .text._Z29gpu_matrix_mult_shared_memoryPiS_S_i --------------------------
	.section	.text._Z29gpu_matrix_mult_shared_memoryPiS_S_i,"ax",@progbits
	.align	128
        .global         _Z29gpu_matrix_mult_shared_memoryPiS_S_i
        .type           _Z29gpu_matrix_mult_shared_memoryPiS_S_i,@function
        .size           _Z29gpu_matrix_mult_shared_memoryPiS_S_i,(.L_x_7 - _Z29gpu_matrix_mult_shared_memoryPiS_S_i)
        .other          _Z29gpu_matrix_mult_shared_memoryPiS_S_i,@"STO_CUDA_ENTRY STV_DEFAULT"
_Z29gpu_matrix_mult_shared_memoryPiS_S_i:
.text._Z29gpu_matrix_mult_shared_memoryPiS_S_i:
[----:B------:R-:W-:Y:S01]  /*0000*/  LDC R1, c[0x0][0x37c] ;  /* 0x0000df00ff017b82 */ /* 0x000fe20000000800 */
[----:B------:R-:W0:Y:S07]  /*0010*/  S2R R3, SR_TID.Y ;  /* 0x0000000000037919 */ /* 0x000e2e0000002200 */
[----:B------:R-:W1:Y:S01]  /*0020*/  S2UR UR6, SR_CgaCtaId ;  /* 0x00000000000679c3 */ /* 0x000e620000008800 */
[----:B------:R-:W2:Y:S01]  /*0030*/  LDCU UR9, c[0x0][0x398] ;  /* 0x00007300ff0977ac */ /* 0x000ea20008000800 */
[----:B------:R-:W-:Y:S01]  /*0040*/  HFMA2 R21, -RZ, RZ, 0, 0 ;  /* 0x00000000ff157431 */ /* 0x000fe200000001ff */
[----:B------:R-:W3:Y:S01]  /*0050*/  S2R R6, SR_TID.X ;  /* 0x0000000000067919 */ /* 0x000ee20000002100 */
[----:B------:R-:W-:Y:S01]  /*0060*/  UMOV UR4, 0x400 ;  /* 0x0000040000047882 */ /* 0x000fe20000000000 */
[----:B------:R-:W4:Y:S01]  /*0070*/  LDCU UR7, c[0x0][0x370] ;  /* 0x00006e00ff0777ac */ /* 0x000f220008000800 */
[----:B------:R-:W5:Y:S02]  /*0080*/  S2R R16, SR_CTAID.Y ;  /* 0x0000000000107919 */ /* 0x000f640000002600 */
[----:B------:R-:W5:Y:S01]  /*0090*/  LDC R0, c[0x0][0x398] ;  /* 0x0000e600ff007b82 */ /* 0x000f620000000800 */
[----:B------:R-:W-:Y:S01]  /*00a0*/  UIADD3 UR5, UPT, UPT, UR4, 0x1000, URZ ;  /* 0x0000100004057890 */ /* 0x000fe2000fffe0ff */
[----:B------:R-:W5:Y:S01]  /*00b0*/  S2R R2, SR_CTAID.X ;  /* 0x0000000000027919 */ /* 0x000f620000002500 */
[----:B------:R-:W0:Y:S05]  /*00c0*/  LDCU.64 UR10, c[0x0][0x358] ;  /* 0x00006b00ff0a77ac */ /* 0x000e2a0008000a00 */
[----:B------:R-:W5:Y:S01]  /*00d0*/  LDC.64 R18, c[0x0][0x380] ;  /* 0x0000e000ff127b82 */ /* 0x000f620000000a00 */
[----:B--2---:R-:W-:-:S02]  /*00e0*/  UIMAD UR8, UR9, UR9, URZ ;  /* 0x00000009090872a4 */ /* 0x004fc4000f8e02ff */
[----:B-1----:R-:W-:Y:S02]  /*00f0*/  ULEA UR4, UR6, UR4, 0x18 ;  /* 0x0000000406047291 */ /* 0x002fe4000f8ec0ff */
[----:B------:R-:W-:Y:S02]  /*0100*/  ULEA UR5, UR6, UR5, 0x18 ;  /* 0x0000000506057291 */ /* 0x000fe4000f8ec0ff */
[----:B----4-:R-:W-:Y:S02]  /*0110*/  UIADD3 UR6, UPT, UPT, -UR7, URZ, URZ ;  /* 0x000000ff07067290 */ /* 0x010fe4000fffe1ff */
[C---:B0-----:R-:W-:Y:S01]  /*0120*/  LEA R7, R3.reuse, UR4, 0x7 ;  /* 0x0000000403077c11 */ /* 0x041fe2000f8e38ff */
[----:B---3--:R-:W-:Y:S01]  /*0130*/  IMAD R5, R3, UR9, R6 ;  /* 0x0000000903057c24 */ /* 0x008fe2000f8e0206 */
[----:B------:R-:W-:Y:S02]  /*0140*/  LEA R4, R6, UR5, 0x2 ;  /* 0x0000000506047c11 */ /* 0x000fe4000f8e10ff */
[----:B-----5:R-:W-:-:S02]  /*0150*/  LEA R16, R16, R3, 0x5 ;  /* 0x0000000310107211 */ /* 0x020fc400078e28ff */
[----:B------:R-:W-:Y:S02]  /*0160*/  LEA R3, R3, R4, 0x7 ;  /* 0x0000000403037211 */ /* 0x000fe400078e38ff */
[C---:B------:R-:W-:Y:S02]  /*0170*/  LEA R5, R2.reuse, R5, 0x5 ;  /* 0x0000000502057211 */ /* 0x040fe400078e28ff */
[----:B------:R-:W-:Y:S01]  /*0180*/  LEA R17, R2, R6, 0x5 ;  /* 0x0000000602117211 */ /* 0x000fe200078e28ff */
[----:B------:R-:W-:Y:S01]  /*0190*/  IMAD R2, R16, UR9, R6 ;  /* 0x0000000910027c24 */ /* 0x000fe2000f8e0206 */
[----:B------:R-:W-:-:S07]  /*01a0*/  LEA R6, R6, R7, 0x2 ;  /* 0x0000000706067211 */ /* 0x000fce00078e10ff */
.L_x_0:
[----:B------:R-:W-:Y:S01]  /*01b0*/  ISETP.GE.AND P1, PT, R5, UR8, PT ;  /* 0x0000000805007c0c */ /* 0x000fe2000bf26270 */
[C---:B------:R-:W-:Y:S01]  /*01c0*/  IMAD.WIDE R8, R2.reuse, 0x4, R18 ;  /* 0x0000000402087825 */ /* 0x040fe200078e0212 */
[----:B------:R-:W-:Y:S02]  /*01d0*/  ISETP.GE.AND P0, PT, R2, UR8, PT ;  /* 0x0000000802007c0c */ /* 0x000fe4000bf06270 */
[----:B------:R-:W-:Y:S02]  /*01e0*/  MOV R29, RZ ;  /* 0x000000ff001d7202 */ /* 0x000fe40000000f00 */
[----:B------:R-:W-:-:S07]  /*01f0*/  MOV R24, RZ ;  /* 0x000000ff00187202 */ /* 0x000fce0000000f00 */
[----:B------:R-:W0:Y:S02]  /*0200*/  @!P1 LDC.64 R10, c[0x0][0x388] ;  /* 0x0000e200ff0a9b82 */ /* 0x000e240000000a00 */
[----:B------:R-:W2:Y:S01]  /*0210*/  @!P0 LDG.E R29, desc[UR10][R8.64] ;  /* 0x0000000a081d8981 */ /* 0x000ea2000c1e1900 */
[----:B0-----:R-:W-:-:S05]  /*0220*/  @!P1 IMAD.WIDE R22, R5, 0x4, R10 ;  /* 0x0000000405169825 */ /* 0x001fca00078e020a */
[----:B------:R-:W3:Y:S01]  /*0230*/  @!P1 LDG.E R24, desc[UR10][R22.64] ;  /* 0x0000000a16189981 */ /* 0x000ee2000c1e1900 */
[----:B------:R-:W-:-:S03]  /*0240*/  UIADD3 UR6, UPT, UPT, UR6, 0x1, URZ ;  /* 0x0000000106067890 */ /* 0x000fc6000fffe0ff */
[----:B--2---:R-:W-:Y:S04]  /*0250*/  STS [R6], R29 ;  /* 0x0000001d06007388 */ /* 0x004fe80000000800 */
[----:B---3--:R-:W-:Y:S01]  /*0260*/  STS [R3], R24 ;  /* 0x0000001803007388 */ /* 0x008fe20000000800 */
[----:B------:R-:W-:Y:S06]  /*0270*/  BAR.SYNC.DEFER_BLOCKING 0x0 ;  /* 0x0000000000007b1d */ /* 0x000fec0000010000 */
[----:B------:R-:W-:Y:S04]  /*0280*/  LDS R28, [R4] ;  /* 0x00000000041c7984 */ /* 0x000fe80000000800 */
[----:B------:R-:W0:Y:S04]  /*0290*/  LDS.128 R12, [R7] ;  /* 0x00000000070c7984 */ /* 0x000e280000000c00 */
[----:B------:R-:W1:Y:S04]  /*02a0*/  LDS R22, [R4+0x80] ;  /* 0x0000800004167984 */ /* 0x000e680000000800 */
[----:B------:R-:W2:Y:S04]  /*02b0*/  LDS R27, [R4+0x100] ;  /* 0x00010000041b7984 */ /* 0x000ea80000000800 */
[----:B------:R-:W3:Y:S04]  /*02c0*/  LDS R26, [R4+0x180] ;  /* 0x00018000041a7984 */ /* 0x000ee80000000800 */
[----:B------:R-:W-:Y:S04]  /*02d0*/  LDS R25, [R4+0x200] ;  /* 0x0002000004197984 */ /* 0x000fe80000000800 */
[----:B------:R-:W4:Y:S04]  /*02e0*/  LDS.128 R8, [R7+0x10] ;  /* 0x0000100007087984 */ /* 0x000f280000000c00 */
[----:B------:R-:W5:Y:S04]  /*02f0*/  LDS R20, [R4+0x280] ;  /* 0x0002800004147984 */ /* 0x000f680000000800 */
[----:B------:R-:W-:Y:S04]  /*0300*/  LDS R24, [R4+0x380] ;  /* 0x0003800004187984 */ /* 0x000fe80000000800 */
[----:B------:R-:W-:Y:S01]  /*0310*/  LDS R23, [R4+0x400] ;  /* 0x0004000004177984 */ /* 0x000fe20000000800 */
[----:B0-----:R-:W-:-:S03]  /*0320*/  IMAD R12, R12, R28, R21 ;  /* 0x0000001c0c0c7224 */ /* 0x001fc600078e0215 */
[----:B------:R-:W0:Y:S01]  /*0330*/  LDS R21, [R4+0x300] ;  /* 0x0003000004157984 */ /* 0x000e220000000800 */
[----:B-1----:R-:W-:-:S03]  /*0340*/  IMAD R12, R22, R13, R12 ;  /* 0x0000000d160c7224 */ /* 0x002fc600078e020c */
[----:B------:R-:W-:Y:S01]  /*0350*/  LDS R22, [R4+0x480] ;  /* 0x0004800004167984 */ /* 0x000fe20000000800 */
[----:B--2---:R-:W-:-:S04]  /*0360*/  IMAD R12, R27, R14, R12 ;  /* 0x0000000e1b0c7224 */ /* 0x004fc800078e020c */
[----:B---3--:R-:W-:Y:S02]  /*0370*/  IMAD R26, R26, R15, R12 ;  /* 0x0000000f1a1a7224 */ /* 0x008fe400078e020c */
[----:B------:R-:W1:Y:S02]  /*0380*/  LDS.128 R12, [R7+0x20] ;  /* 0x00002000070c7984 */ /* 0x000e640000000c00 */
[----:B----4-:R-:W-:Y:S02]  /*0390*/  IMAD R8, R8, R25, R26 ;  /* 0x0000001908087224 */ /* 0x010fe400078e021a */
[----:B------:R-:W2:Y:S02]  /*03a0*/  LDS R25, [R4+0x500] ;  /* 0x0005000004197984 */ /* 0x000ea40000000800 */
[----:B-----5:R-:W-:Y:S02]  /*03b0*/  IMAD R8, R20, R9, R8 ;  /* 0x0000000914087224 */ /* 0x020fe400078e0208 */
[----:B------:R-:W3:Y:S04]  /*03c0*/  LDS R26, [R4+0x580] ;  /* 0x00058000041a7984 */ /* 0x000ee80000000800 */
[----:B------:R-:W-:Y:S01]  /*03d0*/  LDS R20, [R4+0x680] ;  /* 0x0006800004147984 */ /* 0x000fe20000000800 */
[----:B0-----:R-:W-:-:S03]  /*03e0*/  IMAD R8, R21, R10, R8 ;  /* 0x0000000a15087224 */ /* 0x001fc600078e0208 */
[----:B------:R-:W-:Y:S01]  /*03f0*/  LDS R21, [R4+0x600] ;  /* 0x0006000004157984 */ /* 0x000fe20000000800 */
[----:B------:R-:W-:-:S03]  /*0400*/  IMAD R24, R24, R11, R8 ;  /* 0x0000000b18187224 */ /* 0x000fc600078e0208 */
[----:B------:R-:W0:Y:S01]  /*0410*/  LDS.128 R8, [R7+0x30] ;  /* 0x0000300007087984 */ /* 0x000e220000000c00 */
[----:B-1----:R-:W-:-:S03]  /*0420*/  IMAD R12, R12, R23, R24 ;  /* 0x000000170c0c7224 */ /* 0x002fc600078e0218 */
[----:B------:R-:W1:Y:S01]  /*0430*/  LDS R23, [R4+0x700] ;  /* 0x0007000004177984 */ /* 0x000e620000000800 */
[----:B------:R-:W-:-:S03]  /*0440*/  IMAD R12, R22, R13, R12 ;  /* 0x0000000d160c7224 */ /* 0x000fc600078e020c */
[----:B------:R-:W4:Y:S01]  /*0450*/  LDS R24, [R4+0x780] ;  /* 0x0007800004187984 */ /* 0x000f220000000800 */
[----:B--2---:R-:W-:-:S03]  /*0460*/  IMAD R12, R25, R14, R12 ;  /* 0x0000000e190c7224 */ /* 0x004fc600078e020c */
[----:B------:R-:W-:Y:S01]  /*0470*/  LDS R25, [R4+0x800] ;  /* 0x0008000004197984 */ /* 0x000fe20000000800 */
[----:B---3--:R-:W-:-:S03]  /*0480*/  IMAD R26, R26, R15, R12 ;  /* 0x0000000f1a1a7224 */ /* 0x008fc600078e020c */
[----:B------:R-:W2:Y:S04]  /*0490*/  LDS.128 R12, [R7+0x40] ;  /* 0x00004000070c7984 */ /* 0x000ea80000000c00 */
[----:B------:R-:W3:Y:S01]  /*04a0*/  LDS R22, [R4+0x880] ;  /* 0x0008800004167984 */ /* 0x000ee20000000800 */
[----:B0-----:R-:W-:-:S03]  /*04b0*/  IMAD R8, R8, R21, R26 ;  /* 0x0000001508087224 */ /* 0x001fc600078e021a */
[----:B------:R-:W0:Y:S04]  /*04c0*/  LDS R21, [R4+0x900] ;  /* 0x0009000004157984 */ /* 0x000e280000000800 */
[----:B------:R-:W5:Y:S01]  /*04d0*/  LDS R26, [R4+0x980] ;  /* 0x00098000041a7984 */ /* 0x000f620000000800 */
[----:B------:R-:W-:-:S03]  /*04e0*/  IMAD R8, R20, R9, R8 ;  /* 0x0000000914087224 */ /* 0x000fc600078e0208 */
[----:B------:R-:W-:Y:S01]  /*04f0*/  LDS R20, [R4+0xa80] ;  /* 0x000a800004147984 */ /* 0x000fe20000000800 */
[----:B-1----:R-:W-:-:S03]  /*0500*/  IMAD R8, R23, R10, R8 ;  /* 0x0000000a17087224 */ /* 0x002fc600078e0208 */
[----:B------:R-:W-:Y:S01]  /*0510*/  LDS R23, [R4+0xa00] ;  /* 0x000a000004177984 */ /* 0x000fe20000000800 */
[----:B----4-:R-:W-:-:S03]  /*0520*/  IMAD R24, R24, R11, R8 ;  /* 0x0000000b18187224 */ /* 0x010fc600078e0208 */
[----:B------:R-:W1:Y:S01]  /*0530*/  LDS.128 R8, [R7+0x50] ;  /* 0x0000500007087984 */ /* 0x000e620000000c00 */
[----:B--2---:R-:W-:-:S03]  /*0540*/  IMAD R12, R12, R25, R24 ;  /* 0x000000190c0c7224 */ /* 0x004fc600078e0218 */
[----:B------:R-:W2:Y:S01]  /*0550*/  LDS R25, [R4+0xb00] ;  /* 0x000b000004197984 */ /* 0x000ea20000000800 */
[----:B---3--:R-:W-:-:S03]  /*0560*/  IMAD R12, R22, R13, R12 ;  /* 0x0000000d160c7224 */ /* 0x008fc600078e020c */
[----:B------:R-:W3:Y:S04]  /*0570*/  LDS R22, [R4+0xb80] ;  /* 0x000b800004167984 */ /* 0x000ee80000000800 */
[----:B------:R-:W-:Y:S01]  /*0580*/  LDS R24, [R4+0xc80] ;  /* 0x000c800004187984 */ /* 0x000fe20000000800 */
[----:B0-----:R-:W-:-:S03]  /*0590*/  IMAD R12, R21, R14, R12 ;  /* 0x0000000e150c7224 */ /* 0x001fc600078e020c */
[----:B------:R-:W-:Y:S01]  /*05a0*/  LDS R21, [R4+0xc00] ;  /* 0x000c000004157984 */ /* 0x000fe20000000800 */
[----:B-----5:R-:W-:-:S03]  /*05b0*/  IMAD R26, R26, R15, R12 ;  /* 0x0000000f1a1a7224 */ /* 0x020fc600078e020c */
        /* <DEDUP_REMOVED lines=13> */
[----:B------:R-:W-:-:S04]  /*0690*/  IMAD R13, R24, R13, R26 ;  /* 0x0000000d180d7224 */ /* 0x000fc800078e021a */
[----:B-1----:R-:W-:-:S04]  /*06a0*/  IMAD R13, R23, R14, R13 ;  /* 0x0000000e170d7224 */ /* 0x002fc800078e020d */
[----:B----4-:R-:W-:Y:S01]  /*06b0*/  IMAD R13, R20, R15, R13 ;  /* 0x0000000f140d7224 */ /* 0x010fe200078e020d */
[----:B------:R-:W-:-:S03]  /*06c0*/  UISETP.NE.AND UP0, UPT, UR6, URZ, UPT ;  /* 0x000000ff0600728c */ /* 0x000fc6000bf05270 */
[----:B--2---:R-:W-:-:S04]  /*06d0*/  IMAD R8, R8, R25, R13 ;  /* 0x0000001908087224 */ /* 0x004fc800078e020d */
[----:B---3--:R-:W-:Y:S01]  /*06e0*/  IMAD R8, R22, R9, R8 ;  /* 0x0000000916087224 */ /* 0x008fe200078e0208 */
[----:B------:R-:W-:Y:S02]  /*06f0*/  IADD3 R2, PT, PT, R2, 0x20, RZ ;  /* 0x0000002002027810 */ /* 0x000fe40007ffe0ff */
[----:B------:R-:W-:Y:S01]  /*0700*/  LEA R5, R0, R5, 0x5 ;  /* 0x0000000500057211 */ /* 0x000fe200078e28ff */
[----:B0-----:R-:W-:-:S04]  /*0710*/  IMAD R21, R21, R10, R8 ;  /* 0x0000000a15157224 */ /* 0x001fc800078e0208 */
[----:B-----5:R-:W-:Y:S01]  /*0720*/  IMAD R21, R12, R11, R21 ;  /* 0x0000000b0c157224 */ /* 0x020fe200078e0215 */
[----:B------:R-:W-:Y:S06]  /*0730*/  BAR.SYNC.DEFER_BLOCKING 0x0 ;  /* 0x0000000000007b1d */ /* 0x000fec0000010000 */
[----:B------:R-:W-:Y:S05]  /*0740*/  BRA.U UP0, `(.L_x_0) ;  /* 0xfffffff900987547 */ /* 0x000fea000b83ffff */
[----:B------:R-:W-:-:S04]  /*0750*/  VIMNMX R3, PT, PT, R16, R17, !PT ;  /* 0x0000001110037248 */ /* 0x000fc80007fe0100 */
[----:B------:R-:W-:-:S13]  /*0760*/  ISETP.GE.AND P0, PT, R3, R0, PT ;  /* 0x000000000300720c */ /* 0x000fda0003f06270 */
[----:B------:R-:W-:Y:S05]  /*0770*/  @P0 EXIT ;  /* 0x000000000000094d */ /* 0x000fea0003800000 */
[----:B------:R-:W0:Y:S01]  /*0780*/  LDC.64 R2, c[0x0][0x390] ;  /* 0x0000e400ff027b82 */ /* 0x000e220000000a00 */
[----:B------:R-:W-:-:S04]  /*0790*/  IMAD R17, R16, R0, R17 ;  /* 0x0000000010117224 */ /* 0x000fc800078e0211 */
[----:B0-----:R-:W-:-:S05]  /*07a0*/  IMAD.WIDE R2, R17, 0x4, R2 ;  /* 0x0000000411027825 */ /* 0x001fca00078e0202 */
[----:B------:R-:W-:Y:S01]  /*07b0*/  STG.E desc[UR10][R2.64], R21 ;  /* 0x0000001502007986 */ /* 0x000fe2000c10190a */
[----:B------:R-:W-:Y:S05]  /*07c0*/  EXIT ;  /* 0x000000000000794d */ /* 0x000fea0003800000 */
.L_x_1:
[----:B------:R-:W-:-:S00]  /*07d0*/  BRA `(.L_x_1) ;  /* 0xfffffffc00fc7947 */ /* 0x000fc0000383ffff */
[----:B------:R-:W-:-:S00]  /*07e0*/  NOP ;  /* 0x0000000000007918 */ /* 0x000fc00000000000 */
        /* <DEDUP_REMOVED lines=9> */
.L_x_7:


//--------------------- .text._Z15gpu_matrix_multPiS_S_iii --------------------------
	.section	.text._Z15gpu_matrix_multPiS_S_iii,"ax",@progbits
	.align	128
        .global         _Z15gpu_matrix_multPiS_S_iii
        .type           _Z15gpu_matrix_multPiS_S_iii,@function
        .size           _Z15gpu_matrix_multPiS_S_iii,(.L_x_8 - _Z15gpu_matrix_multPiS_S_iii)
        .other          _Z15gpu_matrix_multPiS_S_iii,@"STO_CUDA_ENTRY STV_DEFAULT"
_Z15gpu_matrix_multPiS_S_iii:
.text._Z15gpu_matrix_multPiS_S_iii:
[----:B------:R-:W-:Y:S01]  /*0000*/  LDC R1, c[0x0][0x37c] ;  /* 0x0000df00ff017b82 */ /* 0x000fe20000000800 */
[----:B------:R-:W0:Y:S07]  /*0010*/  S2R R3, SR_TID.Y ;  /* 0x0000000000037919 */ /* 0x000e2e0000002200 */
[----:B------:R-:W0:Y:S01]  /*0020*/  S2UR UR4, SR_CTAID.Y ;  /* 0x00000000000479c3 */ /* 0x000e220000002600 */
[----:B------:R-:W1:Y:S01]  /*0030*/  LDCU UR6, c[0x0][0x398] ;  /* 0x00007300ff0677ac */ /* 0x000e620008000800 */
[----:B------:R-:W2:Y:S06]  /*0040*/  S2R R5, SR_TID.X ;  /* 0x0000000000057919 */ /* 0x000eac0000002100 */
[----:B------:R-:W0:Y:S08]  /*0050*/  LDC R0, c[0x0][0x364] ;  /* 0x0000d900ff007b82 */ /* 0x000e300000000800 */
[----:B------:R-:W2:Y:S08]  /*0060*/  S2UR UR5, SR_CTAID.X ;  /* 0x00000000000579c3 */ /* 0x000eb00000002500 */
[----:B------:R-:W2:Y:S08]  /*0070*/  LDC R14, c[0x0][0x360] ;  /* 0x0000d800ff0e7b82 */ /* 0x000eb00000000800 */
[----:B------:R-:W3:Y:S01]  /*0080*/  LDC R15, c[0x0][0x3a0] ;  /* 0x0000e800ff0f7b82 */ /* 0x000ee20000000800 */
[----:B0-----:R-:W-:-:S02]  /*0090*/  IMAD R0, R0, UR4, R3 ;  /* 0x0000000400007c24 */ /* 0x001fc4000f8e0203 */
[----:B--2---:R-:W-:-:S03]  /*00a0*/  IMAD R14, R14, UR5, R5 ;  /* 0x000000050e0e7c24 */ /* 0x004fc6000f8e0205 */
[----:B---3--:R-:W-:-:S04]  /*00b0*/  ISETP.GE.AND P0, PT, R0, R15, PT ;  /* 0x0000000f0000720c */ /* 0x008fc80003f06270 */
[----:B-1----:R-:W-:-:S13]  /*00c0*/  ISETP.GE.OR P0, PT, R14, UR6, P0 ;  /* 0x000000060e007c0c */ /* 0x002fda0008706670 */
[----:B------:R-:W-:Y:S05]  /*00d0*/  @P0 EXIT ;  /* 0x000000000000094d */ /* 0x000fea0003800000 */
[----:B------:R-:W0:Y:S01]  /*00e0*/  LDC R17, c[0x0][0x39c] ;  /* 0x0000e700ff117b82 */ /* 0x000e220000000800 */
[----:B------:R-:W1:Y:S01]  /*00f0*/  LDCU.64 UR6, c[0x0][0x358] ;  /* 0x00006b00ff0677ac */ /* 0x000e620008000a00 */
[----:B------:R-:W-:Y:S01]  /*0100*/  HFMA2 R25, -RZ, RZ, 0, 0 ;  /* 0x00000000ff197431 */ /* 0x000fe200000001ff */
[----:B0-----:R-:W-:-:S13]  /*0110*/  ISETP.GE.AND P0, PT, R17, 0x1, PT ;  /* 0x000000011100780c */ /* 0x001fda0003f06270 */
[----:B-1----:R-:W-:Y:S05]  /*0120*/  @!P0 BRA `(.L_x_2) ;  /* 0x0000000400b88947 */ /* 0x002fea0003800000 */
[C---:B------:R-:W-:Y:S01]  /*0130*/  ISETP.GE.U32.AND P1, PT, R17.reuse, 0x8, PT ;  /* 0x000000081100780c */ /* 0x040fe20003f26070 */
[----:B------:R-:W-:Y:S01]  /*0140*/  IMAD R18, R14, R17, RZ ;  /* 0x000000110e127224 */ /* 0x000fe200078e02ff */
[----:B------:R-:W-:Y:S02]  /*0150*/  LOP3.LUT R26, R17, 0x7, RZ, 0xc0, !PT ;  /* 0x00000007111a7812 */ /* 0x000fe400078ec0ff */
[----:B------:R-:W-:Y:S02]  /*0160*/  MOV R19, RZ ;  /* 0x000000ff00137202 */ /* 0x000fe40000000f00 */
[----:B------:R-:W-:Y:S02]  /*0170*/  ISETP.NE.AND P0, PT, R26, RZ, PT ;  /* 0x000000ff1a00720c */ /* 0x000fe40003f05270 */
[----:B------:R-:W-:-:S05]  /*0180*/  MOV R25, RZ ;  /* 0x000000ff00197202 */ /* 0x000fca0000000f00 */
[----:B------:R-:W-:Y:S06]  /*0190*/  @!P1 BRA `(.L_x_3) ;  /* 0x0000000000c49947 */ /* 0x000fec0003800000 */
[----:B------:R-:W0:Y:S01]  /*01a0*/  LDCU.64 UR4, c[0x0][0x380] ;  /* 0x00007000ff0477ac */ /* 0x000e220008000a00 */
[----:B------:R-:W-:Y:S02]  /*01b0*/  LOP3.LUT R19, R17, 0x7ffffff8, RZ, 0xc0, !PT ;  /* 0x7ffffff811137812 */ /* 0x000fe400078ec0ff */
[----:B------:R-:W-:Y:S02]  /*01c0*/  MOV R25, RZ ;  /* 0x000000ff00197202 */ /* 0x000fe40000000f00 */
[----:B------:R-:W-:Y:S02]  /*01d0*/  MOV R16, R18 ;  /* 0x0000001200107202 */ /* 0x000fe40000000f00 */
[----:B------:R-:W-:Y:S02]  /*01e0*/  MOV R22, R0 ;  /* 0x0000000000167202 */ /* 0x000fe40000000f00 */
[----:B------:R-:W-:Y:S01]  /*01f0*/  IADD3 R20, PT, PT, -R19, RZ, RZ ;  /* 0x000000ff13147210 */ /* 0x000fe20007ffe1ff */
[----:B0-----:R-:W-:-:S04]  /*0200*/  UIADD3 UR4, UP0, UPT, UR4, 0x10, URZ ;  /* 0x0000001004047890 */ /* 0x001fc8000ff1e0ff */
[----:B------:R-:W-:-:S12]  /*0210*/  UIADD3.X UR5, UPT, UPT, URZ, UR5, URZ, UP0, !UPT ;  /* 0x00000005ff057290 */ /* 0x000fd800087fe4ff */
.L_x_4:
[----:B------:R-:W0:Y:S01]  /*0220*/  LDC.64 R12, c[0x0][0x388] ;  /* 0x0000e200ff0c7b82 */ /* 0x000e220000000a00 */
[----:B------:R-:W-:Y:S02]  /*0230*/  MOV R2, UR4 ;  /* 0x0000000400027c02 */ /* 0x000fe40008000f00 */
[----:B------:R-:W-:-:S03]  /*0240*/  MOV R3, UR5 ;  /* 0x0000000500037c02 */ /* 0x000fc60008000f00 */
[----:B------:R-:W-:-:S05]  /*0250*/  IMAD.WIDE R2, R16, 0x4, R2 ;  /* 0x0000000410027825 */ /* 0x000fca00078e0202 */
[----:B------:R-:W2:Y:S04]  /*0260*/  LDG.E R21, desc[UR6][R2.64+-0x10] ;  /* 0xfffff00602157981 */ /* 0x000ea8000c1e1900 */
[----:B------:R-:W3:Y:S04]  /*0270*/  LDG.E R23, desc[UR6][R2.64+-0xc] ;  /* 0xfffff40602177981 */ /* 0x000ee8000c1e1900 */
[----:B------:R-:W4:Y:S01]  /*0280*/  LDG.E R28, desc[UR6][R2.64+-0x8] ;  /* 0xfffff806021c7981 */ /* 0x000f22000c1e1900 */
[----:B0-----:R-:W-:-:S05]  /*0290*/  IMAD.WIDE R12, R22, 0x4, R12 ;  /* 0x00000004160c7825 */ /* 0x001fca00078e020c */
[----:B------:R0:W2:Y:S01]  /*02a0*/  LDG.E R24, desc[UR6][R12.64] ;  /* 0x000000060c187981 */ /* 0x0000a2000c1e1900 */
[----:B------:R-:W-:-:S04]  /*02b0*/  IMAD.WIDE R10, R15, 0x4, R12 ;  /* 0x000000040f0a7825 */ /* 0x000fc800078e020c */
[C---:B------:R-:W-:Y:S02]  /*02c0*/  IMAD.WIDE R4, R15.reuse, 0x4, R10 ;  /* 0x000000040f047825 */ /* 0x040fe400078e020a */
[----:B------:R-:W3:Y:S02]  /*02d0*/  LDG.E R10, desc[UR6][R10.64] ;  /* 0x000000060a0a7981 */ /* 0x000ee4000c1e1900 */
[C---:B------:R-:W-:Y:S02]  /*02e0*/  IMAD.WIDE R6, R15.reuse, 0x4, R4 ;  /* 0x000000040f067825 */ /* 0x040fe400078e0204 */
[----:B------:R1:W4:Y:S02]  /*02f0*/  LDG.E R27, desc[UR6][R4.64] ;  /* 0x00000006041b7981 */ /* 0x000324000c1e1900 */
[C---:B------:R-:W-:Y:S02]  /*0300*/  IMAD.WIDE R8, R15.reuse, 0x4, R6 ;  /* 0x000000040f087825 */ /* 0x040fe400078e0206 */
[----:B------:R-:W5:Y:S02]  /*0310*/  LDG.E R6, desc[UR6][R6.64] ;  /* 0x0000000606067981 */ /* 0x000f64000c1e1900 */
[----:B0-----:R-:W-:-:S02]  /*0320*/  IMAD.WIDE R12, R15, 0x4, R8 ;  /* 0x000000040f0c7825 */ /* 0x001fc400078e0208 */
[----:B------:R-:W5:Y:S04]  /*0330*/  LDG.E R29, desc[UR6][R8.64] ;  /* 0x00000006081d7981 */ /* 0x000f68000c1e1900 */
[----:B------:R-:W5:Y:S04]  /*0340*/  LDG.E R11, desc[UR6][R12.64] ;  /* 0x000000060c0b7981 */ /* 0x000f68000c1e1900 */
[----:B------:R-:W5:Y:S04]  /*0350*/  LDG.E R7, desc[UR6][R2.64+-0x4] ;  /* 0xfffffc0602077981 */ /* 0x000f68000c1e1900 */
[----:B------:R-:W5:Y:S04]  /*0360*/  LDG.E R8, desc[UR6][R2.64] ;  /* 0x0000000602087981 */ /* 0x000f68000c1e1900 */
[----:B------:R-:W5:Y:S01]  /*0370*/  LDG.E R9, desc[UR6][R2.64+0x8] ;  /* 0x0000080602097981 */ /* 0x000f62000c1e1900 */
[----:B--2---:R-:W-:-:S02]  /*0380*/  IMAD R21, R21, R24, R25 ;  /* 0x0000001815157224 */ /* 0x004fc400078e0219 */
[C---:B------:R-:W-:Y:S02]  /*0390*/  IMAD.WIDE R24, R15.reuse, 0x4, R12 ;  /* 0x000000040f187825 */ /* 0x040fe400078e020c */
[----:B------:R-:W2:Y:S02]  /*03a0*/  LDG.E R12, desc[UR6][R2.64+0x4] ;  /* 0x00000406020c7981 */ /* 0x000ea4000c1e1900 */
[----:B-1----:R-:W-:Y:S02]  /*03b0*/  IMAD.WIDE R4, R15, 0x4, R24 ;  /* 0x000000040f047825 */ /* 0x002fe400078e0218 */
[----:B------:R0:W2:Y:S04]  /*03c0*/  LDG.E R13, desc[UR6][R2.64+0xc] ;  /* 0x00000c06020d7981 */ /* 0x0000a8000c1e1900 */
[----:B------:R-:W2:Y:S04]  /*03d0*/  LDG.E R4, desc[UR6][R4.64] ;  /* 0x0000000604047981 */ /* 0x000ea8000c1e1900 */
[----:B------:R-:W0:Y:S01]  /*03e0*/  LDG.E R2, desc[UR6][R24.64] ;  /* 0x0000000618027981 */ /* 0x000e22000c1e1900 */
[----:B---3--:R-:W-:Y:S01]  /*03f0*/  IMAD R10, R23, R10, R21 ;  /* 0x0000000a170a7224 */ /* 0x008fe200078e0215 */
[----:B------:R-:W-:-:S03]  /*0400*/  IADD3 R20, PT, PT, R20, 0x8, RZ ;  /* 0x0000000814147810 */ /* 0x000fc60007ffe0ff */
[----:B----4-:R-:W-:Y:S01]  /*0410*/  IMAD R10, R28, R27, R10 ;  /* 0x0000001b1c0a7224 */ /* 0x010fe200078e020a */
[----:B------:R-:W-:-:S03]  /*0420*/  ISETP.NE.AND P1, PT, R20, RZ, PT ;  /* 0x000000ff1400720c */ /* 0x000fc60003f25270 */
[----:B-----5:R-:W-:-:S04]  /*0430*/  IMAD R6, R7, R6, R10 ;  /* 0x0000000607067224 */ /* 0x020fc800078e020a */
[----:B------:R-:W-:Y:S01]  /*0440*/  IMAD R6, R8, R29, R6 ;  /* 0x0000001d08067224 */ /* 0x000fe200078e0206 */
[----:B------:R-:W-:Y:S02]  /*0450*/  LEA R22, R15, R22, 0x3 ;  /* 0x000000160f167211 */ /* 0x000fe400078e18ff */
[----:B------:R-:W-:Y:S01]  /*0460*/  IADD3 R16, PT, PT, R16, 0x8, RZ ;  /* 0x0000000810107810 */ /* 0x000fe20007ffe0ff */
[----:B--2---:R-:W-:-:S04]  /*0470*/  IMAD R6, R12, R11, R6 ;  /* 0x0000000b0c067224 */ /* 0x004fc800078e0206 */
[----:B0-----:R-:W-:-:S04]  /*0480*/  IMAD R2, R9, R2, R6 ;  /* 0x0000000209027224 */ /* 0x001fc800078e0206 */
[----:B------:R-:W-:Y:S01]  /*0490*/  IMAD R25, R13, R4, R2 ;  /* 0x000000040d197224 */ /* 0x000fe200078e0202 */
[----:B------:R-:W-:Y:S06]  /*04a0*/  @P1 BRA `(.L_x_4) ;  /* 0xfffffffc005c1947 */ /* 0x000fec000383ffff */
.L_x_3:
[----:B------:R-:W-:Y:S05]  /*04b0*/  @!P0 BRA `(.L_x_2) ;  /* 0x0000000000d48947 */ /* 0x000fea0003800000 */
[----:B------:R-:W-:Y:S02]  /*04c0*/  ISETP.GE.U32.AND P0, PT, R26, 0x4, PT ;  /* 0x000000041a00780c */ /* 0x000fe40003f06070 */
[----:B------:R-:W-:-:S04]  /*04d0*/  LOP3.LUT R13, R17, 0x3, RZ, 0xc0, !PT ;  /* 0x00000003110d7812 */ /* 0x000fc800078ec0ff */
[----:B------:R-:W-:-:S07]  /*04e0*/  ISETP.NE.AND P1, PT, R13, RZ, PT ;  /* 0x000000ff0d00720c */ /* 0x000fce0003f25270 */
[----:B------:R-:W-:Y:S06]  /*04f0*/  @!P0 BRA `(.L_x_5) ;  /* 0x0000000000588947 */ /* 0x000fec0003800000 */
[----:B------:R-:W0:Y:S01]  /*0500*/  LDC.64 R8, c[0x0][0x388] ;  /* 0x0000e200ff087b82 */ /* 0x000e220000000a00 */
[----:B------:R-:W-:Y:S01]  /*0510*/  IMAD R7, R19, R15, R0 ;  /* 0x0000000f13077224 */ /* 0x000fe200078e0200 */
[----:B------:R-:W-:-:S06]  /*0520*/  IADD3 R5, PT, PT, R18, R19, RZ ;  /* 0x0000001312057210 */ /* 0x000fcc0007ffe0ff */
[----:B------:R-:W1:Y:S01]  /*0530*/  LDC.64 R2, c[0x0][0x380] ;  /* 0x0000e000ff027b82 */ /* 0x000e620000000a00 */
[----:B0-----:R-:W-:-:S04]  /*0540*/  IMAD.WIDE R8, R7, 0x4, R8 ;  /* 0x0000000407087825 */ /* 0x001fc800078e0208 */
[----:B------:R-:W-:Y:S02]  /*0550*/  IMAD.WIDE R10, R15, 0x4, R8 ;  /* 0x000000040f0a7825 */ /* 0x000fe400078e0208 */
[----:B------:R-:W2:Y:S02]  /*0560*/  LDG.E R8, desc[UR6][R8.64] ;  /* 0x0000000608087981 */ /* 0x000ea4000c1e1900 */
[----:B-1----:R-:W-:-:S04]  /*0570*/  IMAD.WIDE R2, R5, 0x4, R2 ;  /* 0x0000000405027825 */ /* 0x002fc800078e0202 */
[C---:B------:R-:W-:Y:S01]  /*0580*/  IMAD.WIDE R4, R15.reuse, 0x4, R10 ;  /* 0x000000040f047825 */ /* 0x040fe200078e020a */
[----:B------:R-:W2:Y:S04]  /*0590*/  LDG.E R12, desc[UR6][R2.64] ;  /* 0x00000006020c7981 */ /* 0x000ea8000c1e1900 */
[----:B------:R-:W3:Y:S01]  /*05a0*/  LDG.E R10, desc[UR6][R10.64] ;  /* 0x000000060a0a7981 */ /* 0x000ee2000c1e1900 */
[----:B------:R-:W-:-:S03]  /*05b0*/  IMAD.WIDE R6, R15, 0x4, R4 ;  /* 0x000000040f067825 */ /* 0x000fc600078e0204 */
[----:B------:R-:W3:Y:S04]  /*05c0*/  LDG.E R21, desc[UR6][R2.64+0x4] ;  /* 0x0000040602157981 */ /* 0x000ee8000c1e1900 */
[----:B------:R-:W4:Y:S04]  /*05d0*/  LDG.E R16, desc[UR6][R4.64] ;  /* 0x0000000604107981 */ /* 0x000f28000c1e1900 */
[----:B------:R-:W4:Y:S04]  /*05e0*/  LDG.E R23, desc[UR6][R2.64+0x8] ;  /* 0x0000080602177981 */ /* 0x000f28000c1e1900 */
[----:B------:R-:W5:Y:S04]  /*05f0*/  LDG.E R27, desc[UR6][R2.64+0xc] ;  /* 0x00000c06021b7981 */ /* 0x000f68000c1e1900 */
[----:B------:R-:W5:Y:S01]  /*0600*/  LDG.E R6, desc[UR6][R6.64] ;  /* 0x0000000606067981 */ /* 0x000f62000c1e1900 */
[----:B------:R-:W-:Y:S01]  /*0610*/  IADD3 R19, PT, PT, R19, 0x4, RZ ;  /* 0x0000000413137810 */ /* 0x000fe20007ffe0ff */
[----:B--2---:R-:W-:-:S04]  /*0620*/  IMAD R12, R12, R8, R25 ;  /* 0x000000080c0c7224 */ /* 0x004fc800078e0219 */
[----:B---3--:R-:W-:-:S04]  /*0630*/  IMAD R12, R21, R10, R12 ;  /* 0x0000000a150c7224 */ /* 0x008fc800078e020c */
[----:B----4-:R-:W-:-:S04]  /*0640*/  IMAD R12, R23, R16, R12 ;  /* 0x00000010170c7224 */ /* 0x010fc800078e020c */
[----:B-----5:R-:W-:-:S07]  /*0650*/  IMAD R25, R27, R6, R12 ;  /* 0x000000061b197224 */ /* 0x020fce00078e020c */
.L_x_5:
[----:B------:R-:W-:Y:S05]  /*0660*/  @!P1 BRA `(.L_x_2) ;  /* 0x0000000000689947 */ /* 0x000fea0003800000 */
[----:B------:R-:W0:Y:S01]  /*0670*/  LDC.64 R8, c[0x0][0x388] ;  /* 0x0000e200ff087b82 */ /* 0x000e220000000a00 */
[----:B------:R-:W-:Y:S02]  /*0680*/  ISETP.NE.AND P0, PT, R13, 0x1, PT ;  /* 0x000000010d00780c */ /* 0x000fe40003f05270 */
[----:B------:R-:W-:-:S04]  /*0690*/  LOP3.LUT R17, R17, 0x1, RZ, 0xc0, !PT ;  /* 0x0000000111117812 */ /* 0x000fc800078ec0ff */
[----:B------:R-:W-:Y:S01]  /*06a0*/  ISETP.NE.U32.AND P1, PT, R17, 0x1, PT ;  /* 0x000000011100780c */ /* 0x000fe20003f25070 */
[----:B------:R-:W1:Y:S06]  /*06b0*/  LDC.64 R6, c[0x0][0x380] ;  /* 0x0000e000ff067b82 */ /* 0x000e6c0000000a00 */
[C---:B------:R-:W-:Y:S01]  /*06c0*/  @P0 IMAD R13, R19.reuse, R15, R0 ;  /* 0x0000000f130d0224 */ /* 0x040fe200078e0200 */
[----:B------:R-:W-:Y:S01]  /*06d0*/  @P0 IADD3 R11, PT, PT, R18, R19, RZ ;  /* 0x00000013120b0210 */ /* 0x000fe20007ffe0ff */
[----:B------:R-:W2:Y:S01]  /*06e0*/  LDC.64 R4, c[0x0][0x380] ;  /* 0x0000e000ff047b82 */ /* 0x000ea20000000a00 */
[----:B------:R-:W-:-:S07]  /*06f0*/  @P0 IADD3 R19, PT, PT, R19, 0x2, RZ ;  /* 0x0000000213130810 */ /* 0x000fce0007ffe0ff */
[----:B------:R-:W3:Y:S01]  /*0700*/  LDC.64 R2, c[0x0][0x388] ;  /* 0x0000e200ff027b82 */ /* 0x000ee20000000a00 */
[----:B0-----:R-:W-:Y:S01]  /*0710*/  @P0 IMAD.WIDE R8, R13, 0x4, R8 ;  /* 0x000000040d080825 */ /* 0x001fe200078e0208 */
[----:B------:R-:W-:-:S03]  /*0720*/  @!P1 IADD3 R13, PT, PT, R18, R19, RZ ;  /* 0x00000013120d9210 */ /* 0x000fc60007ffe0ff */
[----:B------:R-:W-:Y:S01]  /*0730*/  @!P1 IMAD R19, R19, R15, R0 ;  /* 0x0000000f13139224 */ /* 0x000fe200078e0200 */
[----:B------:R-:W4:Y:S01]  /*0740*/  @P0 LDG.E R16, desc[UR6][R8.64] ;  /* 0x0000000608100981 */ /* 0x000f22000c1e1900 */
[----:B-1----:R-:W-:-:S04]  /*0750*/  @P0 IMAD.WIDE R6, R11, 0x4, R6 ;  /* 0x000000040b060825 */ /* 0x002fc800078e0206 */
[----:B------:R-:W-:Y:S01]  /*0760*/  @P0 IMAD.WIDE R10, R15, 0x4, R8 ;  /* 0x000000040f0a0825 */ /* 0x000fe200078e0208 */
[----:B------:R-:W4:Y:S03]  /*0770*/  @P0 LDG.E R12, desc[UR6][R6.64] ;  /* 0x00000006060c0981 */ /* 0x000f26000c1e1900 */
[----:B--2---:R-:W-:Y:S01]  /*0780*/  @!P1 IMAD.WIDE R4, R13, 0x4, R4 ;  /* 0x000000040d049825 */ /* 0x004fe200078e0204 */
[----:B------:R-:W2:Y:S04]  /*0790*/  @P0 LDG.E R17, desc[UR6][R6.64+0x4] ;  /* 0x0000040606110981 */ /* 0x000ea8000c1e1900 */
[----:B------:R-:W2:Y:S01]  /*07a0*/  @P0 LDG.E R10, desc[UR6][R10.64] ;  /* 0x000000060a0a0981 */ /* 0x000ea2000c1e1900 */
[----:B---3--:R-:W-:-:S03]  /*07b0*/  @!P1 IMAD.WIDE R2, R19, 0x4, R2 ;  /* 0x0000000413029825 */ /* 0x008fc600078e0202 */
[----:B------:R-:W3:Y:S04]  /*07c0*/  @!P1 LDG.E R4, desc[UR6][R4.64] ;  /* 0x0000000604049981 */ /* 0x000ee8000c1e1900 */
[----:B------:R-:W3:Y:S01]  /*07d0*/  @!P1 LDG.E R2, desc[UR6][R2.64] ;  /* 0x0000000602029981 */ /* 0x000ee2000c1e1900 */
[----:B----4-:R-:W-:-:S04]  /*07e0*/  @P0 IMAD R12, R12, R16, R25 ;  /* 0x000000100c0c0224 */ /* 0x010fc800078e0219 */
[----:B--2---:R-:W-:-:S04]  /*07f0*/  @P0 IMAD R25, R17, R10, R12 ;  /* 0x0000000a11190224 */ /* 0x004fc800078e020c */
[----:B---3--:R-:W-:-:S07]  /*0800*/  @!P1 IMAD R25, R4, R2, R25 ;  /* 0x0000000204199224 */ /* 0x008fce00078e0219 */
.L_x_2:
[----:B------:R-:W0:Y:S01]  /*0810*/  LDC.64 R2, c[0x0][0x390] ;  /* 0x0000e400ff027b82 */ /* 0x000e220000000a00 */
[----:B------:R-:W-:-:S04]  /*0820*/  IMAD R15, R14, R15, R0 ;  /* 0x0000000f0e0f7224 */ /* 0x000fc800078e0200 */
[----:B0-----:R-:W-:-:S05]  /*0830*/  IMAD.WIDE R2, R15, 0x4, R2 ;  /* 0x000000040f027825 */ /* 0x001fca00078e0202 */
[----:B------:R-:W-:Y:S01]  /*0840*/  STG.E desc[UR6][R2.64], R25 ;  /* 0x0000001902007986 */ /* 0x000fe2000c101906 */
[----:B------:R-:W-:Y:S05]  /*0850*/  EXIT ;  /* 0x000000000000794d */ /* 0x000fea0003800000 */
.L_x_6:
        /* <DEDUP_REMOVED lines=10> */
.L_x_8:


//--------------------- .nv.shared._Z29gpu_matrix_mult_shared_memoryPiS_S_i --------------------------
	.section	.nv.shared._Z29gpu_matrix_mult_shared_memoryPiS_S_i,"aw",@nobits
	.sectionflags	@""
	.align	4
.nv.shared._Z29gpu_matrix_mult_shared_memoryPiS_S_i:
	.zero		9216


//--------------------- .nv.shared.reserved.0     --------------------------
	.section	.nv.shared.reserved.0,"aw",@nobits
	.weak		__nv_reservedSMEM_offset_0_alias
	.size		__nv_reservedSMEM_offset_0_alias, 0, 64
	.other		__nv_reservedSMEM_offset_0_alias,@"STO_CUDA_RESERVED_SHARED STV_DEFAULT"
__nv_reservedSMEM_offset_0_alias:
	.zero		0
	.zero		64


//--------------------- .nv.constant0._Z29gpu_matrix_mult_shared_memoryPiS_S_i --------------------------
	.section	.nv.constant0._Z29gpu_matrix_mult_shared_memoryPiS_S_i,"a",@progbits
	.sectionflags	@""
	.align	4
.nv.constant0._Z29gpu_matrix_mult_shared_memoryPiS_S_i:
	.zero		924


//--------------------- .nv.constant0._Z15gpu_matrix_multPiS_S_iii --------------------------
	.section	.nv.constant0._Z15gpu_matrix_multPiS_S_iii,"a",@progbits
	.sectionflags	@""
	.align	4
.nv.constant0._Z15gpu_matrix_multPiS_S_iii:
	.zero		932


//--------------------- SYMBOLS --------------------------

	.type		.nv.reservedSmem.offset0,@object
	.size		.nv.reservedSmem.offset0,0x4
	.type		.nv.reservedSmem.cap,@object
	.size		.nv.reservedSmem.cap,0x4
